	.headerflags	@"EF_CUDA_TEXMODE_UNIFIED EF_CUDA_64BIT_ADDRESS EF_CUDA_ACCELERATORS EF_CUDA_SM90 EF_CUDA_VIRTUAL_SM(EF_CUDA_SM90)"
	.elftype	@"ET_EXEC"


//--------------------- .nv.info                  --------------------------
	.section	.nv.info,"",@"SHT_CUDA_INFO"
	.align	4


	//----- nvinfo : EIATTR_REGCOUNT
	.align		4
        /*0000*/ 	.byte	0x04, 0x2f
        /*0002*/ 	.short	(.L_1 - .L_0)
	.align		4
.L_0:
        /*0004*/ 	.word	index@(triton_poi_fused__log_softmax_1)
        /*0008*/ 	.word	0x0000000e


	//----- nvinfo : EIATTR_MIN_STACK_SIZE
	.align		4
.L_1:
        /*000c*/ 	.byte	0x04, 0x12
        /*000e*/ 	.short	(.L_3 - .L_2)
	.align		4
.L_2:
        /*0010*/ 	.word	index@(triton_poi_fused__log_softmax_1)
        /*0014*/ 	.word	0x00000000


	//----- nvinfo : EIATTR_FRAME_SIZE
	.align		4
.L_3:
        /*0018*/ 	.byte	0x04, 0x11
        /*001a*/ 	.short	(.L_5 - .L_4)
	.align		4
.L_4:
        /*001c*/ 	.word	index@(triton_poi_fused__log_softmax_1)
        /*0020*/ 	.word	0x00000000


	//----- nvinfo : EIATTR_MIN_STACK_SIZE
	.align		4
.L_5:
        /*0024*/ 	.byte	0x04, 0x12
        /*0026*/ 	.short	(.L_7 - .L_6)
	.align		4
.L_6:
        /*0028*/ 	.word	index@(triton_poi_fused__log_softmax_1)
        /*002c*/ 	.word	0x00000000
.L_7:


//--------------------- .nv.info.triton_poi_fused__log_softmax_1 --------------------------
	.section	.nv.info.triton_poi_fused__log_softmax_1,"",@"SHT_CUDA_INFO"
	.sectionflags	@""
	.align	4


	//----- nvinfo : EIATTR_CUDA_API_VERSION
	.align		4
        /*0000*/ 	.byte	0x04, 0x37
        /*0002*/ 	.short	(.L_9 - .L_8)
.L_8:
        /*0004*/ 	.word	0x0000007c


	//----- nvinfo : EIATTR_KPARAM_INFO
	.align		4
.L_9:
        /*0008*/ 	.byte	0x04, 0x17
        /*000a*/ 	.short	(.L_11 - .L_10)
.L_10:
        /*000c*/ 	.word	0x00000000
        /*0010*/ 	.short	0x0002
        /*0012*/ 	.short	0x0010
        /*0014*/ 	.byte	0x00, 0xf0, 0x11, 0x00


	//----- nvinfo : EIATTR_KPARAM_INFO
	.align		4
.L_11:
        /*0018*/ 	.byte	0x04, 0x17
        /*001a*/ 	.short	(.L_13 - .L_12)
.L_12:
        /*001c*/ 	.word	0x00000000
        /*0020*/ 	.short	0x0001
        /*0022*/ 	.short	0x0008
        /*0024*/ 	.byte	0x00, 0xf4, 0x21, 0x00


	//----- nvinfo : EIATTR_KPARAM_INFO
	.align		4
.L_13:
        /*0028*/ 	.byte	0x04, 0x17
        /*002a*/ 	.short	(.L_15 - .L_14)
.L_14:
        /*002c*/ 	.word	0x00000000
        /*0030*/ 	.short	0x0000
        /*0032*/ 	.short	0x0000
        /*0034*/ 	.byte	0x00, 0xf4, 0x21, 0x00


	//----- nvinfo : EIATTR_SPARSE_MMA_MASK
	.align		4
.L_15:
        /*0038*/ 	.byte	0x03, 0x50
        /*003a*/ 	.short	0x0000


	//----- nvinfo : EIATTR_MAXREG_COUNT
	.align		4
        /*003c*/ 	.byte	0x03, 0x1b
        /*003e*/ 	.short	0x00ff


	//----- nvinfo : EIATTR_EXIT_INSTR_OFFSETS
	.align		4
        /*0040*/ 	.byte	0x04, 0x1c
        /*0042*/ 	.short	(.L_17 - .L_16)


	//   ....[0]....
.L_16:
        /*0044*/ 	.word	0x00000230


	//   ....[1]....
        /*0048*/ 	.word	0x00000250


	//----- nvinfo : EIATTR_REQNTID
	.align		4
.L_17:
        /*004c*/ 	.byte	0x04, 0x10
        /*004e*/ 	.short	(.L_19 - .L_18)
.L_18:
        /*0050*/ 	.word	0x00000080
        /*0054*/ 	.word	0x00000001
        /*0058*/ 	.word	0x00000001


	//----- nvinfo : EIATTR_CBANK_PARAM_SIZE
	.align		4
.L_19:
        /*005c*/ 	.byte	0x03, 0x19
        /*005e*/ 	.short	0x0014


	//----- nvinfo : EIATTR_PARAM_CBANK
	.align		4
        /*0060*/ 	.byte	0x04, 0x0a
        /*0062*/ 	.short	(.L_21 - .L_20)
	.align		4
.L_20:
        /*0064*/ 	.word	index@(.nv.constant0.triton_poi_fused__log_softmax_1)
        /*0068*/ 	.short	0x0210
        /*006a*/ 	.short	0x0014


	//----- nvinfo : EIATTR_SW_WAR
	.align		4
.L_21:
        /*006c*/ 	.byte	0x04, 0x36
        /*006e*/ 	.short	(.L_23 - .L_22)
.L_22:
        /*0070*/ 	.word	0x00000008
.L_23:


//--------------------- .nv.callgraph             --------------------------
	.section	.nv.callgraph,"",@"SHT_CUDA_CALLGRAPH"
	.align	4
	.sectionentsize	8
	.align		4
        /*0000*/ 	.word	0x00000000
	.align		4
        /*0004*/ 	.word	0xffffffff
	.align		4
        /*0008*/ 	.word	0x00000000
	.align		4
        /*000c*/ 	.word	0xfffffffe
	.align		4
        /*0010*/ 	.word	0x00000000
	.align		4
        /*0014*/ 	.word	0xfffffffd
	.align		4
        /*0018*/ 	.word	0x00000000
	.align		4
        /*001c*/ 	.word	0xfffffffc


//--------------------- .text.triton_poi_fused__log_softmax_1 --------------------------
	.section	.text.triton_poi_fused__log_softmax_1,"ax",@progbits
	.align	128
        .global         triton_poi_fused__log_softmax_1
        .type           triton_poi_fused__log_softmax_1,@function
        .size           triton_poi_fused__log_softmax_1,(.L_x_1 - triton_poi_fused__log_softmax_1)
        .other          triton_poi_fused__log_softmax_1,@"STO_CUDA_ENTRY STV_DEFAULT"
triton_poi_fused__log_softmax_1:
.text.triton_poi_fused__log_softmax_1:
[----:B------:R-:W0:Y:S02]  /*0000*/  LDC R1, c[0x0][0x28] ;  /* 0x00000a00ff017b82 */ /* 0x000e240000000800 */
[----:B------:R-:W1:Y:S01]  /*0010*/  S2R R0, SR_TID.X ;  /* 0x0000000000007919 */ /* 0x000e620000002100 */
[----:B------:R-:W2:Y:S01]  /*0020*/  LDC.64 R2, c[0x0][0x210] ;  /* 0x00008400ff027b82 */ /* 0x000ea20000000a00 */
[----:B------:R-:W-:Y:S01]  /*0030*/  CS2R R10, SRZ ;  /* 0x00000000000a7805 */ /* 0x000fe2000001ff00 */
[----:B------:R-:W-:Y:S01]  /*0040*/  ULDC.64 UR4, c[0x0][0x208] ;  /* 0x0000820000047ab9 */ /* 0x000fe20000000a00 */
[----:B------:R-:W3:Y:S01]  /*0050*/  S2R R9, SR_CTAID.X ;  /* 0x0000000000097919 */ /* 0x000ee20000002500 */
[----:B------:R-:W-:Y:S01]  /*0060*/  IMAD.MOV.U32 R6, RZ, RZ, RZ ;  /* 0x000000ffff067224 */ /* 0x000fe200078e00ff */
[----:B-1----:R-:W-:Y:S02]  /*0070*/  LOP3.LUT R0, R0, 0x7f, RZ, 0xc0, !PT ;  /* 0x0000007f00007812 */ /* 0x002fe400078ec0ff */
[----:B---3--:R-:W-:-:S03]  /*0080*/  SHF.R.S32.HI R4, RZ, 0x18, R9 ;  /* 0x00000018ff047819 */ /* 0x008fc60000011409 */
[----:B------:R-:W-:Y:S01]  /*0090*/  IMAD R9, R9, 0x80, R0 ;  /* 0x0000008009097824 */ /* 0x000fe200078e0200 */
[----:B------:R-:W-:-:S04]  /*00a0*/  SGXT R0, R4, 0x1 ;  /* 0x000000010400781a */ /* 0x000fc80000000200 */
[----:B------:R-:W-:Y:S02]  /*00b0*/  ISETP.GE.AND P0, PT, R9, 0x100, PT ;  /* 0x000001000900780c */ /* 0x000fe40003f06270 */
[----:B------:R-:W-:-:S04]  /*00c0*/  LEA.HI R0, R0, R9, RZ, 0x2 ;  /* 0x0000000900007211 */ /* 0x000fc800078f10ff */
[----:B------:R-:W-:-:S05]  /*00d0*/  LOP3.LUT R5, R0, 0xfffffffc, RZ, 0xc0, !PT ;  /* 0xfffffffc00057812 */ /* 0x000fca00078ec0ff */
[----:B--2---:R-:W-:-:S05]  /*00e0*/  IMAD.WIDE R4, R5, 0x4, R2 ;  /* 0x0000000405047825 */ /* 0x004fca00078e0202 */
[----:B------:R-:W2:Y:S01]  /*00f0*/  @!P0 LDG.E.EL R11, desc[UR4][R4.64] ;  /* 0x00000004040b8981 */ /* 0x000ea2000c2e1900 */
[----:B------:R-:W-:-:S03]  /*0100*/  IMAD.MOV.U32 R8, RZ, RZ, RZ ;  /* 0x000000ffff087224 */ /* 0x000fc600078e00ff */
[----:B------:R-:W3:Y:S04]  /*0110*/  @!P0 LDG.E.EL R6, desc[UR4][R4.64+0x4] ;  /* 0x0000040404068981 */ /* 0x000ee8000c2e1900 */
[----:B------:R-:W4:Y:S04]  /*0120*/  @!P0 LDG.E.EL R8, desc[UR4][R4.64+0x8] ;  /* 0x0000080404088981 */ /* 0x000f28000c2e1900 */
[----:B------:R-:W5:Y:S01]  /*0130*/  @!P0 LDG.E.EL R10, desc[UR4][R4.64+0xc] ;  /* 0x00000c04040a8981 */ /* 0x000f62000c2e1900 */
[----:B------:R-:W-:Y:S02]  /*0140*/  IMAD.MOV.U32 R0, RZ, RZ, RZ ;  /* 0x000000ffff007224 */ /* 0x000fe400078e00ff */
[----:B------:R-:W-:-:S05]  /*0150*/  IMAD.WIDE R2, R9, 0x4, R2 ;  /* 0x0000000409027825 */ /* 0x000fca00078e0202 */
[----:B------:R1:W5:Y:S01]  /*0160*/  @!P0 LDG.E R0, desc[UR4][R2.64] ;  /* 0x0000000402008981 */ /* 0x000362000c1e1900 */
[C---:B--2---:R-:W-:Y:S02]  /*0170*/  FSETP.NAN.AND P2, PT, R11.reuse, R11, PT ;  /* 0x0000000b0b00720b */ /* 0x044fe40003f48000 */
[----:B---3--:R-:W-:-:S11]  /*0180*/  FSETP.GT.AND P1, PT, R11, R6, PT ;  /* 0x000000060b00720b */ /* 0x008fd60003f24000 */
[----:B------:R-:W-:Y:S02]  /*0190*/  @!P2 FSEL R11, R11, R6, P1 ;  /* 0x000000060b0ba208 */ /* 0x000fe40000800000 */
[----:B------:R-:W1:Y:S02]  /*01a0*/  LDC.64 R6, c[0x0][0x218] ;  /* 0x00008600ff067b82 */ /* 0x000e640000000a00 */
[C---:B----4-:R-:W-:Y:S02]  /*01b0*/  FSETP.GT.AND P1, PT, R11.reuse, R8, PT ;  /* 0x000000080b00720b */ /* 0x050fe40003f24000 */
[----:B------:R-:W-:-:S11]  /*01c0*/  FSETP.NAN.AND P2, PT, R11, R11, PT ;  /* 0x0000000b0b00720b */ /* 0x000fd60003f48000 */
[----:B------:R-:W-:-:S04]  /*01d0*/  @!P1 FSEL R11, R11, R8, P2 ;  /* 0x000000080b0b9208 */ /* 0x000fc80001000000 */
[C---:B-----5:R-:W-:Y:S02]  /*01e0*/  FSETP.GT.AND P1, PT, R11.reuse, R10, PT ;  /* 0x0000000a0b00720b */ /* 0x060fe40003f24000 */
[----:B------:R-:W-:Y:S01]  /*01f0*/  FSETP.NAN.AND P2, PT, R11, R11, PT ;  /* 0x0000000b0b00720b */ /* 0x000fe20003f48000 */
[----:B-1----:R-:W-:-:S10]  /*0200*/  IMAD.WIDE R2, R9, 0x4, R6 ;  /* 0x0000000409027825 */ /* 0x002fd400078e0206 */
[----:B------:R-:W-:-:S05]  /*0210*/  @!P1 FSEL R11, R11, R10, P2 ;  /* 0x0000000a0b0b9208 */ /* 0x000fca0001000000 */
[----:B------:R-:W-:Y:S01]  /*0220*/  FADD R11, -R11, R0 ;  /* 0x000000000b0b7221 */ /* 0x000fe20000000100 */
[----:B------:R-:W-:Y:S06]  /*0230*/  @P0 EXIT ;  /* 0x000000000000094d */ /* 0x000fec0003800000 */
[----:B------:R-:W-:Y:S01]  /*0240*/  STG.E desc[UR4][R2.64], R11 ;  /* 0x0000000b02007986 */ /* 0x000fe2000c101904 */
[----:B------:R-:W-:Y:S05]  /*0250*/  EXIT ;  /* 0x000000000000794d */ /* 0x000fea0003800000 */
.L_x_0:
[----:B------:R-:W-:-:S00]  /*0260*/  BRA `(.L_x_0) ;  /* 0xfffffffc00fc7947 */ /* 0x000fc0000383ffff */
[----:B------:R-:W-:-:S00]  /*0270*/  NOP ;  /* 0x0000000000007918 */ /* 0x000fc00000000000 */
        /* <DEDUP_REMOVED lines=8> */
.L_x_1:


//--------------------- .nv.constant0.triton_poi_fused__log_softmax_1 --------------------------
	.section	.nv.constant0.triton_poi_fused__log_softmax_1,"a",@progbits
	.sectionflags	@""
	.align	4
.nv.constant0.triton_poi_fused__log_softmax_1:
	.zero		548
